//
// Generated by NVIDIA NVVM Compiler
//
// Compiler Build ID: CL-36424714
// Cuda compilation tools, release 13.0, V13.0.88
// Based on NVVM 20.0.0
//

.version 9.0
.target sm_100
.address_size 64

	// .globl	_Z20reduceCompleteUnrollILj512EEvPiS0_i

.visible .entry _Z20reduceCompleteUnrollILj512EEvPiS0_i(
	.param .u64 .ptr .align 1 _Z20reduceCompleteUnrollILj512EEvPiS0_i_param_0,
	.param .u64 .ptr .align 1 _Z20reduceCompleteUnrollILj512EEvPiS0_i_param_1,
	.param .u32 _Z20reduceCompleteUnrollILj512EEvPiS0_i_param_2
)
{
	.reg .pred 	%p<7>;
	.reg .b32 	%r<58>;
	.reg .b64 	%rd<28>;

	ld.param.u64 	%rd5, [_Z20reduceCompleteUnrollILj512EEvPiS0_i_param_0];
	ld.param.u64 	%rd6, [_Z20reduceCompleteUnrollILj512EEvPiS0_i_param_1];
	ld.param.u32 	%r6, [_Z20reduceCompleteUnrollILj512EEvPiS0_i_param_2];
	cvta.to.global.u64 	%rd1, %rd6;
	mov.u32 	%r1, %tid.x;
	mov.u32 	%r2, %ctaid.x;
	mov.u32 	%r3, %ntid.x;
	mul.lo.s32 	%r7, %r3, %r2;
	shl.b32 	%r8, %r7, 3;
	add.s32 	%r4, %r8, %r1;
	cvt.u64.u32 	%rd2, %r8;
	mad.lo.s32 	%r5, %r3, 7, %r4;
	setp.ge.u32 	%p1, %r5, %r6;
	@%p1 bra 	$L__BB0_2;
	mul.wide.u32 	%rd7, %r4, 4;
	add.s64 	%rd8, %rd1, %rd7;
	ld.global.u32 	%r9, [%rd8];
	mad.lo.s32 	%r10, %r3, -6, %r5;
	mul.wide.u32 	%rd9, %r10, 4;
	add.s64 	%rd10, %rd1, %rd9;
	ld.global.u32 	%r11, [%rd10];
	add.s32 	%r12, %r10, %r3;
	mul.wide.u32 	%rd11, %r12, 4;
	add.s64 	%rd12, %rd1, %rd11;
	ld.global.u32 	%r13, [%rd12];
	add.s32 	%r14, %r12, %r3;
	mul.wide.u32 	%rd13, %r14, 4;
	add.s64 	%rd14, %rd1, %rd13;
	ld.global.u32 	%r15, [%rd14];
	add.s32 	%r16, %r14, %r3;
	mul.wide.u32 	%rd15, %r16, 4;
	add.s64 	%rd16, %rd1, %rd15;
	ld.global.u32 	%r17, [%rd16];
	add.s32 	%r18, %r16, %r3;
	mul.wide.u32 	%rd17, %r18, 4;
	add.s64 	%rd18, %rd1, %rd17;
	ld.global.u32 	%r19, [%rd18];
	add.s32 	%r20, %r18, %r3;
	mul.wide.u32 	%rd19, %r20, 4;
	add.s64 	%rd20, %rd1, %rd19;
	ld.global.u32 	%r21, [%rd20];
	mul.wide.u32 	%rd21, %r5, 4;
	add.s64 	%rd22, %rd1, %rd21;
	ld.global.u32 	%r22, [%rd22];
	add.s32 	%r23, %r11, %r9;
	add.s32 	%r24, %r23, %r13;
	add.s32 	%r25, %r24, %r15;
	add.s32 	%r26, %r25, %r17;
	add.s32 	%r27, %r26, %r19;
	add.s32 	%r28, %r27, %r21;
	add.s32 	%r29, %r28, %r22;
	st.global.u32 	[%rd8], %r29;
$L__BB0_2:
	shl.b64 	%rd23, %rd2, 2;
	add.s64 	%rd3, %rd1, %rd23;
	bar.sync 	0;
	bar.sync 	0;
	setp.gt.u32 	%p2, %r1, 255;
	mul.wide.u32 	%rd24, %r1, 4;
	add.s64 	%rd4, %rd3, %rd24;
	@%p2 bra 	$L__BB0_4;
	ld.global.u32 	%r30, [%rd4+1024];
	ld.global.u32 	%r31, [%rd4];
	add.s32 	%r32, %r31, %r30;
	st.global.u32 	[%rd4], %r32;
$L__BB0_4:
	bar.sync 	0;
	setp.gt.u32 	%p3, %r1, 127;
	@%p3 bra 	$L__BB0_6;
	ld.global.u32 	%r33, [%rd4+512];
	ld.global.u32 	%r34, [%rd4];
	add.s32 	%r35, %r34, %r33;
	st.global.u32 	[%rd4], %r35;
$L__BB0_6:
	bar.sync 	0;
	setp.gt.u32 	%p4, %r1, 63;
	@%p4 bra 	$L__BB0_8;
	ld.global.u32 	%r36, [%rd4+256];
	ld.global.u32 	%r37, [%rd4];
	add.s32 	%r38, %r37, %r36;
	st.global.u32 	[%rd4], %r38;
$L__BB0_8:
	bar.sync 	0;
	setp.gt.u32 	%p5, %r1, 31;
	@%p5 bra 	$L__BB0_11;
	ld.volatile.global.u32 	%r39, [%rd4+128];
	ld.volatile.global.u32 	%r40, [%rd4];
	add.s32 	%r41, %r40, %r39;
	st.volatile.global.u32 	[%rd4], %r41;
	ld.volatile.global.u32 	%r42, [%rd4+64];
	ld.volatile.global.u32 	%r43, [%rd4];
	add.s32 	%r44, %r43, %r42;
	st.volatile.global.u32 	[%rd4], %r44;
	ld.volatile.global.u32 	%r45, [%rd4+32];
	ld.volatile.global.u32 	%r46, [%rd4];
	add.s32 	%r47, %r46, %r45;
	st.volatile.global.u32 	[%rd4], %r47;
	ld.volatile.global.u32 	%r48, [%rd4+16];
	ld.volatile.global.u32 	%r49, [%rd4];
	add.s32 	%r50, %r49, %r48;
	st.volatile.global.u32 	[%rd4], %r50;
	ld.volatile.global.u32 	%r51, [%rd4+8];
	ld.volatile.global.u32 	%r52, [%rd4];
	add.s32 	%r53, %r52, %r51;
	st.volatile.global.u32 	[%rd4], %r53;
	ld.volatile.global.u32 	%r54, [%rd4+4];
	ld.volatile.global.u32 	%r55, [%rd4];
	add.s32 	%r56, %r55, %r54;
	st.volatile.global.u32 	[%rd4], %r56;
	setp.ne.s32 	%p6, %r1, 0;
	@%p6 bra 	$L__BB0_11;
	ld.global.u32 	%r57, [%rd3];
	cvta.to.global.u64 	%rd25, %rd5;
	mul.wide.u32 	%rd26, %r2, 4;
	add.s64 	%rd27, %rd25, %rd26;
	st.global.u32 	[%rd27], %r57;
$L__BB0_11:
	ret;

}


// ===== COMPILED SASS (sm_100) =====

	.target	sm_100

	.elftype	@"ET_EXEC"


//--------------------- .note.nv.tkinfo           --------------------------
	.section	.note.nv.tkinfo,"",@"SHT_NOTE"
	.sectionflags	@"SHF_NOTE_NV_TKINFO"
	.tkinfo
        /*0018*/ 	.word	0x00000002
        /*0030*/ 	.string	""
        /*0030*/ 	.string	"ptxas"
        /*0030*/ 	.string	"Cuda compilation tools, release 13.0, V13.0.88"
        /*0030*/ 	.string	"Build cuda_13.0.r13.0/compiler.36424714_0"
        /*0030*/ 	.string	"-arch sm_100 -m 64 "



//--------------------- .note.nv.cuinfo           --------------------------
	.section	.note.nv.cuinfo,"",@"SHT_NOTE"
	.sectionflags	@"SHF_NOTE_NV_CUINFO"
        /*0018*/ 	.short	0x0002
        /*001a*/ 	.short	0x0064
        /*001c*/ 	.short	0x0082
	.zero		2


//--------------------- .nv.info                  --------------------------
	.section	.nv.info,"",@"SHT_CUDA_INFO"
	.align	4


	//----- nvinfo : EIATTR_REGCOUNT
	.align		4
        /*0000*/ 	.byte	0x04, 0x2f
        /*0002*/ 	.short	(.L_1 - .L_0)
	.align		4
.L_0:
        /*0004*/ 	.word	index@(_Z20reduceCompleteUnrollILj512EEvPiS0_i)
        /*0008*/ 	.word	0x0000001a


	//----- nvinfo : EIATTR_FRAME_SIZE
	.align		4
.L_1:
        /*000c*/ 	.byte	0x04, 0x11
        /*000e*/ 	.short	(.L_3 - .L_2)
	.align		4
.L_2:
        /*0010*/ 	.word	index@(_Z20reduceCompleteUnrollILj512EEvPiS0_i)
        /*0014*/ 	.word	0x00000000


	//----- nvinfo : EIATTR_MIN_STACK_SIZE
	.align		4
.L_3:
        /*0018*/ 	.byte	0x04, 0x12
        /*001a*/ 	.short	(.L_5 - .L_4)
	.align		4
.L_4:
        /*001c*/ 	.word	index@(_Z20reduceCompleteUnrollILj512EEvPiS0_i)
        /*0020*/ 	.word	0x00000000
.L_5:


//--------------------- .nv.compat                --------------------------
	.section	.nv.compat,"",@"SHT_CUDA_COMPAT_INFO"
	.align	4
        /*0000*/ 	.byte	0x02, 0x09, 0x00, 0x00, 0x02, 0x02, 0x01, 0x00, 0x02, 0x05, 0x05, 0x00, 0x03, 0x07, 0x01, 0x01
        /*0010*/ 	.byte	0x02, 0x03, 0x00, 0x00, 0x02, 0x06, 0x01, 0x00, 0x04, 0x0b, 0x08, 0x00, 0x09, 0x00, 0x00, 0x00
        /*0020*/ 	.byte	0x00, 0x00, 0x00, 0x00


//--------------------- .nv.info._Z20reduceCompleteUnrollILj512EEvPiS0_i --------------------------
	.section	.nv.info._Z20reduceCompleteUnrollILj512EEvPiS0_i,"",@"SHT_CUDA_INFO"
	.sectionflags	@""
	.align	4


	//----- nvinfo : EIATTR_CUDA_API_VERSION
	.align		4
        /*0000*/ 	.byte	0x04, 0x37
        /*0002*/ 	.short	(.L_7 - .L_6)
.L_6:
        /*0004*/ 	.word	0x00000082


	//----- nvinfo : EIATTR_KPARAM_INFO
	.align		4
.L_7:
        /*0008*/ 	.byte	0x04, 0x17
        /*000a*/ 	.short	(.L_9 - .L_8)
.L_8:
        /*000c*/ 	.word	0x00000000
        /*0010*/ 	.short	0x0002
        /*0012*/ 	.short	0x0010
        /*0014*/ 	.byte	0x00, 0xf0, 0x11, 0x00


	//----- nvinfo : EIATTR_KPARAM_INFO
	.align		4
.L_9:
        /*0018*/ 	.byte	0x04, 0x17
        /*001a*/ 	.short	(.L_11 - .L_10)
.L_10:
        /*001c*/ 	.word	0x00000000
        /*0020*/ 	.short	0x0001
        /*0022*/ 	.short	0x0008
        /*0024*/ 	.byte	0x00, 0xf5, 0x21, 0x00


	//----- nvinfo : EIATTR_KPARAM_INFO
	.align		4
.L_11:
        /*0028*/ 	.byte	0x04, 0x17
        /*002a*/ 	.short	(.L_13 - .L_12)
.L_12:
        /*002c*/ 	.word	0x00000000
        /*0030*/ 	.short	0x0000
        /*0032*/ 	.short	0x0000
        /*0034*/ 	.byte	0x00, 0xf5, 0x21, 0x00


	//----- nvinfo : EIATTR_SPARSE_MMA_MASK
	.align		4
.L_13:
        /*0038*/ 	.byte	0x03, 0x50
        /*003a*/ 	.short	0x0000


	//----- nvinfo : EIATTR_MAXREG_COUNT
	.align		4
        /*003c*/ 	.byte	0x03, 0x1b
        /*003e*/ 	.short	0x00ff


	//----- nvinfo : EIATTR_NUM_BARRIERS
	.align		4
        /*0040*/ 	.byte	0x02, 0x4c
        /*0042*/ 	.byte	0x01
	.zero		1


	//----- nvinfo : EIATTR_MERCURY_ISA_VERSION
	.align		4
        /*0044*/ 	.byte	0x03, 0x5f
        /*0046*/ 	.short	0x0101


	//----- nvinfo : EIATTR_VRC_CTA_INIT_COUNT
	.align		4
        /*0048*/ 	.byte	0x02, 0x4a
	.zero		1
	.zero		1


	//----- nvinfo : EIATTR_EXIT_INSTR_OFFSETS
	.align		4
        /*004c*/ 	.byte	0x04, 0x1c
        /*004e*/ 	.short	(.L_15 - .L_14)


	//   ....[0]....
.L_14:
        /*0050*/ 	.word	0x000004c0


	//   ....[1]....
        /*0054*/ 	.word	0x00000660


	//   ....[2]....
        /*0058*/ 	.word	0x000006b0


	//----- nvinfo : EIATTR_CRS_STACK_SIZE
	.align		4
.L_15:
        /*005c*/ 	.byte	0x04, 0x1e
        /*005e*/ 	.short	(.L_17 - .L_16)
.L_16:
        /*0060*/ 	.word	0x00000000


	//----- nvinfo : EIATTR_CBANK_PARAM_SIZE
	.align		4
.L_17:
        /*0064*/ 	.byte	0x03, 0x19
        /*0066*/ 	.short	0x0014


	//----- nvinfo : EIATTR_PARAM_CBANK
	.align		4
        /*0068*/ 	.byte	0x04, 0x0a
        /*006a*/ 	.short	(.L_19 - .L_18)
	.align		4
.L_18:
        /*006c*/ 	.word	index@(.nv.constant0._Z20reduceCompleteUnrollILj512EEvPiS0_i)
        /*0070*/ 	.short	0x0380
        /*0072*/ 	.short	0x0014


	//----- nvinfo : EIATTR_SW_WAR
	.align		4
.L_19:
        /*0074*/ 	.byte	0x04, 0x36
        /*0076*/ 	.short	(.L_21 - .L_20)
.L_20:
        /*0078*/ 	.word	0x00000008
.L_21:


//--------------------- .nv.callgraph             --------------------------
	.section	.nv.callgraph,"",@"SHT_CUDA_CALLGRAPH"
	.align	4
	.sectionentsize	8
	.align		4
        /*0000*/ 	.word	0x00000000
	.align		4
        /*0004*/ 	.word	0xffffffff
	.align		4
        /*0008*/ 	.word	0x00000000
	.align		4
        /*000c*/ 	.word	0xfffffffe
	.align		4
        /*0010*/ 	.word	0x00000000
	.align		4
        /*0014*/ 	.word	0xfffffffd
	.align		4
        /*0018*/ 	.word	0x00000000
	.align		4
        /*001c*/ 	.word	0xfffffffc


//--------------------- .text._Z20reduceCompleteUnrollILj512EEvPiS0_i --------------------------
	.section	.text._Z20reduceCompleteUnrollILj512EEvPiS0_i,"ax",@progbits
	.align	128
        .global         _Z20reduceCompleteUnrollILj512EEvPiS0_i
        .type           _Z20reduceCompleteUnrollILj512EEvPiS0_i,@function
        .size           _Z20reduceCompleteUnrollILj512EEvPiS0_i,(.L_x_9 - _Z20reduceCompleteUnrollILj512EEvPiS0_i)
        .other          _Z20reduceCompleteUnrollILj512EEvPiS0_i,@"STO_CUDA_ENTRY STV_DEFAULT"
_Z20reduceCompleteUnrollILj512EEvPiS0_i:
.text._Z20reduceCompleteUnrollILj512EEvPiS0_i:
[----:B------:R-:W-:Y:S01]  /*0000*/  LDC R1, c[0x0][0x37c] ;  /* 0x0000df00ff017b82 */ /* 0x000fe20000000800 */
[----:B------:R-:W0:Y:S07]  /*0010*/  S2R R0, SR_CTAID.X ;  /* 0x0000000000007919 */ /* 0x000e2e0000002500 */
[----:B------:R-:W0:Y:S01]  /*0020*/  LDC R10, c[0x0][0x360] ;  /* 0x0000d800ff0a7b82 */ /* 0x000e220000000800 */
[----:B------:R-:W1:Y:S01]  /*0030*/  LDCU UR4, c[0x0][0x390] ;  /* 0x00007200ff0477ac */ /* 0x000e620008000800 */
[----:B------:R-:W-:Y:S01]  /*0040*/  BSSY.RECONVERGENT B0, `(.L_x_0) ;  /* 0x000002c000007945 */ /* 0x000fe20003800200 */
[----:B------:R-:W2:Y:S05]  /*0050*/  S2R R5, SR_TID.X ;  /* 0x0000000000057919 */ /* 0x000eaa0000002100 */
[----:B------:R-:W3:Y:S01]  /*0060*/  LDC.64 R6, c[0x0][0x388] ;  /* 0x0000e200ff067b82 */ /* 0x000ee20000000a00 */
[----:B0-----:R-:W-:Y:S01]  /*0070*/  IMAD R2, R0, R10, RZ ;  /* 0x0000000a00027224 */ /* 0x001fe200078e02ff */
[----:B--2---:R-:W-:-:S04]  /*0080*/  ISETP.GT.U32.AND P1, PT, R5, 0xff, PT ;  /* 0x000000ff0500780c */ /* 0x004fc80003f24070 */
[----:B------:R-:W-:Y:S02]  /*0090*/  SHF.L.U32 R4, R2, 0x3, RZ ;  /* 0x0000000302047819 */ /* 0x000fe400000006ff */
[C---:B------:R-:W-:Y:S02]  /*00a0*/  ISETP.GT.U32.AND P2, PT, R5.reuse, 0x7f, PT ;  /* 0x0000007f0500780c */ /* 0x040fe40003f44070 */
[C---:B---3--:R-:W-:Y:S01]  /*00b0*/  LEA R2, P5, R4.reuse, R6, 0x2 ;  /* 0x0000000604027211 */ /* 0x048fe200078a10ff */
[----:B------:R-:W-:Y:S01]  /*00c0*/  IMAD.IADD R9, R4, 0x1, R5 ;  /* 0x0000000104097824 */ /* 0x000fe200078e0205 */
[C---:B------:R-:W-:Y:S02]  /*00d0*/  ISETP.GT.U32.AND P3, PT, R5.reuse, 0x3f, PT ;  /* 0x0000003f0500780c */ /* 0x040fe40003f64070 */
[----:B------:R-:W-:Y:S01]  /*00e0*/  ISETP.GT.U32.AND P4, PT, R5, 0x1f, PT ;  /* 0x0000001f0500780c */ /* 0x000fe20003f84070 */
[----:B------:R-:W-:Y:S01]  /*00f0*/  IMAD R11, R10, 0x7, R9 ;  /* 0x000000070a0b7824 */ /* 0x000fe200078e0209 */
[----:B------:R-:W-:-:S04]  /*0100*/  LEA.HI.X R3, R4, R7, RZ, 0x2, P5 ;  /* 0x0000000704037211 */ /* 0x000fc800028f14ff */
[----:B-1----:R-:W-:Y:S01]  /*0110*/  ISETP.GE.U32.AND P0, PT, R11, UR4, PT ;  /* 0x000000040b007c0c */ /* 0x002fe2000bf06070 */
[----:B------:R-:W0:-:S12]  /*0120*/  LDCU.64 UR4, c[0x0][0x358] ;  /* 0x00006b00ff0477ac */ /* 0x000e180008000a00 */
[----:B------:R-:W-:Y:S05]  /*0130*/  @P0 BRA `(.L_x_1) ;  /* 0x0000000000700947 */ /* 0x000fea0003800000 */
[----:B------:R-:W1:Y:S01]  /*0140*/  LDC.64 R6, c[0x0][0x388] ;  /* 0x0000e200ff067b82 */ /* 0x000e620000000a00 */
[----:B------:R-:W-:-:S05]  /*0150*/  IMAD R23, R10, -0x6, R11 ;  /* 0xfffffffa0a177824 */ /* 0x000fca00078e020b */
[----:B------:R-:W-:-:S05]  /*0160*/  IADD3 R21, PT, PT, R23, R10, RZ ;  /* 0x0000000a17157210 */ /* 0x000fca0007ffe0ff */
[----:B------:R-:W-:-:S05]  /*0170*/  IMAD.IADD R19, R21, 0x1, R10 ;  /* 0x0000000115137824 */ /* 0x000fca00078e020a */
[----:B------:R-:W-:-:S05]  /*0180*/  IADD3 R17, PT, PT, R19, R10, RZ ;  /* 0x0000000a13117210 */ /* 0x000fca0007ffe0ff */
[----:B------:R-:W-:Y:S02]  /*0190*/  IMAD.IADD R13, R17, 0x1, R10 ;  /* 0x00000001110d7824 */ /* 0x000fe400078e020a */
[----:B-1----:R-:W-:-:S03]  /*01a0*/  IMAD.WIDE.U32 R20, R21, 0x4, R6 ;  /* 0x0000000415147825 */ /* 0x002fc600078e0006 */
[----:B------:R-:W-:Y:S01]  /*01b0*/  IADD3 R15, PT, PT, R13, R10, RZ ;  /* 0x0000000a0d0f7210 */ /* 0x000fe20007ffe0ff */
[--C-:B------:R-:W-:Y:S02]  /*01c0*/  IMAD.WIDE.U32 R22, R23, 0x4, R6.reuse ;  /* 0x0000000417167825 */ /* 0x100fe400078e0006 */
[----:B0-----:R-:W2:Y:S02]  /*01d0*/  LDG.E R21, desc[UR4][R20.64] ;  /* 0x0000000414157981 */ /* 0x001ea4000c1e1900 */
[--C-:B------:R-:W-:Y:S02]  /*01e0*/  IMAD.WIDE.U32 R8, R9, 0x4, R6.reuse ;  /* 0x0000000409087825 */ /* 0x100fe400078e0006 */
[----:B------:R-:W2:Y:S02]  /*01f0*/  LDG.E R4, desc[UR4][R22.64] ;  /* 0x0000000416047981 */ /* 0x000ea4000c1e1900 */
[--C-:B------:R-:W-:Y:S02]  /*0200*/  IMAD.WIDE.U32 R18, R19, 0x4, R6.reuse ;  /* 0x0000000413127825 */ /* 0x100fe400078e0006 */
[----:B------:R-:W2:Y:S02]  /*0210*/  LDG.E R10, desc[UR4][R8.64] ;  /* 0x00000004080a7981 */ /* 0x000ea4000c1e1900 */
[----:B------:R-:W-:-:S02]  /*0220*/  IMAD.WIDE.U32 R16, R17, 0x4, R6 ;  /* 0x0000000411107825 */ /* 0x000fc400078e0006 */
[----:B------:R-:W3:Y:S02]  /*0230*/  LDG.E R18, desc[UR4][R18.64] ;  /* 0x0000000412127981 */ /* 0x000ee4000c1e1900 */
[--C-:B------:R-:W-:Y:S02]  /*0240*/  IMAD.WIDE.U32 R12, R13, 0x4, R6.reuse ;  /* 0x000000040d0c7825 */ /* 0x100fe400078e0006 */
[----:B------:R-:W3:Y:S02]  /*0250*/  LDG.E R17, desc[UR4][R16.64] ;  /* 0x0000000410117981 */ /* 0x000ee4000c1e1900 */
[--C-:B------:R-:W-:Y:S02]  /*0260*/  IMAD.WIDE.U32 R14, R15, 0x4, R6.reuse ;  /* 0x000000040f0e7825 */ /* 0x100fe400078e0006 */
[----:B------:R-:W4:Y:S02]  /*0270*/  LDG.E R12, desc[UR4][R12.64] ;  /* 0x000000040c0c7981 */ /* 0x000f24000c1e1900 */
[----:B------:R-:W-:-:S02]  /*0280*/  IMAD.WIDE.U32 R6, R11, 0x4, R6 ;  /* 0x000000040b067825 */ /* 0x000fc400078e0006 */
[----:B------:R-:W4:Y:S04]  /*0290*/  LDG.E R15, desc[UR4][R14.64] ;  /* 0x000000040e0f7981 */ /* 0x000f28000c1e1900 */
[----:B------:R-:W5:Y:S01]  /*02a0*/  LDG.E R6, desc[UR4][R6.64] ;  /* 0x0000000406067981 */ /* 0x000f62000c1e1900 */
[----:B--2---:R-:W-:-:S04]  /*02b0*/  IADD3 R4, PT, PT, R21, R4, R10 ;  /* 0x0000000415047210 */ /* 0x004fc80007ffe00a */
[----:B---3--:R-:W-:-:S04]  /*02c0*/  IADD3 R4, PT, PT, R17, R4, R18 ;  /* 0x0000000411047210 */ /* 0x008fc80007ffe012 */
[----:B----4-:R-:W-:-:S05]  /*02d0*/  IADD3 R11, PT, PT, R15, R4, R12 ;  /* 0x000000040f0b7210 */ /* 0x010fca0007ffe00c */
[----:B-----5:R-:W-:-:S05]  /*02e0*/  IMAD.IADD R11, R6, 0x1, R11 ;  /* 0x00000001060b7824 */ /* 0x020fca00078e020b */
[----:B------:R1:W-:Y:S02]  /*02f0*/  STG.E desc[UR4][R8.64], R11 ;  /* 0x0000000b08007986 */ /* 0x0003e4000c101904 */
.L_x_1:
[----:B0-----:R-:W-:Y:S05]  /*0300*/  BSYNC.RECONVERGENT B0 ;  /* 0x0000000000007941 */ /* 0x001fea0003800200 */
.L_x_0:
[----:B------:R-:W-:Y:S01]  /*0310*/  BAR.SYNC.DEFER_BLOCKING 0x0 ;  /* 0x0000000000007b1d */ /* 0x000fe20000010000 */
[----:B------:R-:W-:-:S05]  /*0320*/  IMAD.WIDE.U32 R6, R5, 0x4, R2 ;  /* 0x0000000405067825 */ /* 0x000fca00078e0002 */
[----:B------:R-:W-:Y:S02]  /*0330*/  BSSY.RECONVERGENT B0, `(.L_x_2) ;  /* 0x0000007000007945 */ /* 0x000fe40003800200 */
[----:B------:R-:W-:Y:S06]  /*0340*/  BAR.SYNC.DEFER_BLOCKING 0x0 ;  /* 0x0000000000007b1d */ /* 0x000fec0000010000 */
[----:B------:R-:W-:Y:S05]  /*0350*/  @P1 BRA `(.L_x_3) ;  /* 0x0000000000101947 */ /* 0x000fea0003800000 */
[----:B------:R-:W2:Y:S04]  /*0360*/  LDG.E R4, desc[UR4][R6.64+0x400] ;  /* 0x0004000406047981 */ /* 0x000ea8000c1e1900 */
[----:B-1----:R-:W2:Y:S02]  /*0370*/  LDG.E R9, desc[UR4][R6.64] ;  /* 0x0000000406097981 */ /* 0x002ea4000c1e1900 */
[----:B--2---:R-:W-:-:S05]  /*0380*/  IADD3 R9, PT, PT, R4, R9, RZ ;  /* 0x0000000904097210 */ /* 0x004fca0007ffe0ff */
[----:B------:R0:W-:Y:S02]  /*0390*/  STG.E desc[UR4][R6.64], R9 ;  /* 0x0000000906007986 */ /* 0x0001e4000c101904 */
.L_x_3:
[----:B------:R-:W-:Y:S05]  /*03a0*/  BSYNC.RECONVERGENT B0 ;  /* 0x0000000000007941 */ /* 0x000fea0003800200 */
.L_x_2:
[----:B------:R-:W-:Y:S06]  /*03b0*/  BAR.SYNC.DEFER_BLOCKING 0x0 ;  /* 0x0000000000007b1d */ /* 0x000fec0000010000 */
[----:B------:R-:W-:Y:S04]  /*03c0*/  BSSY.RECONVERGENT B0, `(.L_x_4) ;  /* 0x0000006000007945 */ /* 0x000fe80003800200 */
[----:B------:R-:W-:Y:S05]  /*03d0*/  @P2 BRA `(.L_x_5) ;  /* 0x0000000000102947 */ /* 0x000fea0003800000 */
[----:B------:R-:W2:Y:S04]  /*03e0*/  LDG.E R4, desc[UR4][R6.64+0x200] ;  /* 0x0002000406047981 */ /* 0x000ea8000c1e1900 */
[----:B01----:R-:W2:Y:S02]  /*03f0*/  LDG.E R9, desc[UR4][R6.64] ;  /* 0x0000000406097981 */ /* 0x003ea4000c1e1900 */
[----:B--2---:R-:W-:-:S05]  /*0400*/  IMAD.IADD R9, R4, 0x1, R9 ;  /* 0x0000000104097824 */ /* 0x004fca00078e0209 */
[----:B------:R2:W-:Y:S02]  /*0410*/  STG.E desc[UR4][R6.64], R9 ;  /* 0x0000000906007986 */ /* 0x0005e4000c101904 */
.L_x_5:
[----:B------:R-:W-:Y:S05]  /*0420*/  BSYNC.RECONVERGENT B0 ;  /* 0x0000000000007941 */ /* 0x000fea0003800200 */
.L_x_4:
[----:B------:R-:W-:Y:S06]  /*0430*/  BAR.SYNC.DEFER_BLOCKING 0x0 ;  /* 0x0000000000007b1d */ /* 0x000fec0000010000 */
[----:B------:R-:W-:Y:S04]  /*0440*/  BSSY.RECONVERGENT B0, `(.L_x_6) ;  /* 0x0000006000007945 */ /* 0x000fe80003800200 */
[----:B------:R-:W-:Y:S05]  /*0450*/  @P3 BRA `(.L_x_7) ;  /* 0x0000000000103947 */ /* 0x000fea0003800000 */
[----:B------:R-:W3:Y:S04]  /*0460*/  LDG.E R4, desc[UR4][R6.64+0x100] ;  /* 0x0001000406047981 */ /* 0x000ee8000c1e1900 */
[----:B012---:R-:W3:Y:S02]  /*0470*/  LDG.E R9, desc[UR4][R6.64] ;  /* 0x0000000406097981 */ /* 0x007ee4000c1e1900 */
[----:B---3--:R-:W-:-:S05]  /*0480*/  IADD3 R9, PT, PT, R4, R9, RZ ;  /* 0x0000000904097210 */ /* 0x008fca0007ffe0ff */
[----:B------:R3:W-:Y:S02]  /*0490*/  STG.E desc[UR4][R6.64], R9 ;  /* 0x0000000906007986 */ /* 0x0007e4000c101904 */
.L_x_7:
[----:B------:R-:W-:Y:S05]  /*04a0*/  BSYNC.RECONVERGENT B0 ;  /* 0x0000000000007941 */ /* 0x000fea0003800200 */
.L_x_6:
[----:B------:R-:W-:Y:S06]  /*04b0*/  BAR.SYNC.DEFER_BLOCKING 0x0 ;  /* 0x0000000000007b1d */ /* 0x000fec0000010000 */
[----:B------:R-:W-:Y:S05]  /*04c0*/  @P4 EXIT ;  /* 0x000000000000494d */ /* 0x000fea0003800000 */
[----:B------:R-:W4:Y:S04]  /*04d0*/  LDG.E.STRONG.SYS R4, desc[UR4][R6.64+0x80] ;  /* 0x0000800406047981 */ /* 0x000f28000c1f5900 */
[----:B0123--:R-:W4:Y:S02]  /*04e0*/  LDG.E.STRONG.SYS R9, desc[UR4][R6.64] ;  /* 0x0000000406097981 */ /* 0x00ff24000c1f5900 */
[----:B----4-:R-:W-:-:S05]  /*04f0*/  IMAD.IADD R9, R4, 0x1, R9 ;  /* 0x0000000104097824 */ /* 0x010fca00078e0209 */
[----:B------:R0:W-:Y:S04]  /*0500*/  STG.E.STRONG.SYS desc[UR4][R6.64], R9 ;  /* 0x0000000906007986 */ /* 0x0001e8000c115904 */
[----:B------:R-:W2:Y:S04]  /*0510*/  LDG.E.STRONG.SYS R4, desc[UR4][R6.64+0x40] ;  /* 0x0000400406047981 */ /* 0x000ea8000c1f5900 */
[----:B------:R-:W2:Y:S02]  /*0520*/  LDG.E.STRONG.SYS R11, desc[UR4][R6.64] ;  /* 0x00000004060b7981 */ /* 0x000ea4000c1f5900 */
[----:B--2---:R-:W-:-:S05]  /*0530*/  IADD3 R11, PT, PT, R4, R11, RZ ;  /* 0x0000000b040b7210 */ /* 0x004fca0007ffe0ff */
[----:B------:R1:W-:Y:S04]  /*0540*/  STG.E.STRONG.SYS desc[UR4][R6.64], R11 ;  /* 0x0000000b06007986 */ /* 0x0003e8000c115904 */
[----:B------:R-:W2:Y:S04]  /*0550*/  LDG.E.STRONG.SYS R4, desc[UR4][R6.64+0x20] ;  /* 0x0000200406047981 */ /* 0x000ea8000c1f5900 */
[----:B------:R-:W2:Y:S02]  /*0560*/  LDG.E.STRONG.SYS R13, desc[UR4][R6.64] ;  /* 0x00000004060d7981 */ /* 0x000ea4000c1f5900 */
[----:B--2---:R-:W-:-:S05]  /*0570*/  IADD3 R13, PT, PT, R4, R13, RZ ;  /* 0x0000000d040d7210 */ /* 0x004fca0007ffe0ff */
[----:B------:R2:W-:Y:S04]  /*0580*/  STG.E.STRONG.SYS desc[UR4][R6.64], R13 ;  /* 0x0000000d06007986 */ /* 0x0005e8000c115904 */
[----:B------:R-:W3:Y:S04]  /*0590*/  LDG.E.STRONG.SYS R4, desc[UR4][R6.64+0x10] ;  /* 0x0000100406047981 */ /* 0x000ee8000c1f5900 */
[----:B------:R-:W3:Y:S02]  /*05a0*/  LDG.E.STRONG.SYS R15, desc[UR4][R6.64] ;  /* 0x00000004060f7981 */ /* 0x000ee4000c1f5900 */
[----:B---3--:R-:W-:-:S05]  /*05b0*/  IMAD.IADD R15, R4, 0x1, R15 ;  /* 0x00000001040f7824 */ /* 0x008fca00078e020f */
[----:B------:R2:W-:Y:S04]  /*05c0*/  STG.E.STRONG.SYS desc[UR4][R6.64], R15 ;  /* 0x0000000f06007986 */ /* 0x0005e8000c115904 */
[----:B------:R-:W3:Y:S04]  /*05d0*/  LDG.E.STRONG.SYS R4, desc[UR4][R6.64+0x8] ;  /* 0x0000080406047981 */ /* 0x000ee8000c1f5900 */
[----:B0-----:R-:W3:Y:S02]  /*05e0*/  LDG.E.STRONG.SYS R9, desc[UR4][R6.64] ;  /* 0x0000000406097981 */ /* 0x001ee4000c1f5900 */
[----:B---3--:R-:W-:-:S05]  /*05f0*/  IADD3 R9, PT, PT, R4, R9, RZ ;  /* 0x0000000904097210 */ /* 0x008fca0007ffe0ff */
[----:B------:R2:W-:Y:S04]  /*0600*/  STG.E.STRONG.SYS desc[UR4][R6.64], R9 ;  /* 0x0000000906007986 */ /* 0x0005e8000c115904 */
[----:B------:R-:W3:Y:S04]  /*0610*/  LDG.E.STRONG.SYS R4, desc[UR4][R6.64+0x4] ;  /* 0x0000040406047981 */ /* 0x000ee8000c1f5900 */
[----:B-1----:R-:W3:Y:S01]  /*0620*/  LDG.E.STRONG.SYS R11, desc[UR4][R6.64] ;  /* 0x00000004060b7981 */ /* 0x002ee2000c1f5900 */
[----:B------:R-:W-:Y:S02]  /*0630*/  ISETP.NE.AND P0, PT, R5, RZ, PT ;  /* 0x000000ff0500720c */ /* 0x000fe40003f05270 */
[----:B---3--:R-:W-:-:S05]  /*0640*/  IADD3 R11, PT, PT, R4, R11, RZ ;  /* 0x0000000b040b7210 */ /* 0x008fca0007ffe0ff */
[----:B------:R2:W-:Y:S06]  /*0650*/  STG.E.STRONG.SYS desc[UR4][R6.64], R11 ;  /* 0x0000000b06007986 */ /* 0x0005ec000c115904 */
[----:B------:R-:W-:Y:S05]  /*0660*/  @P0 EXIT ;  /* 0x000000000000094d */ /* 0x000fea0003800000 */
[----:B------:R-:W3:Y:S01]  /*0670*/  LDG.E R3, desc[UR4][R2.64] ;  /* 0x0000000402037981 */ /* 0x000ee2000c1e1900 */
[----:B------:R-:W0:Y:S02]  /*0680*/  LDC.64 R4, c[0x0][0x380] ;  /* 0x0000e000ff047b82 */ /* 0x000e240000000a00 */
[----:B0-----:R-:W-:-:S05]  /*0690*/  IMAD.WIDE.U32 R4, R0, 0x4, R4 ;  /* 0x0000000400047825 */ /* 0x001fca00078e0004 */
[----:B---3--:R-:W-:Y:S01]  /*06a0*/  STG.E desc[UR4][R4.64], R3 ;  /* 0x0000000304007986 */ /* 0x008fe2000c101904 */
[----:B------:R-:W-:Y:S05]  /*06b0*/  EXIT ;  /* 0x000000000000794d */ /* 0x000fea0003800000 */
.L_x_8:
[----:B------:R-:W-:-:S00]  /*06c0*/  BRA `(.L_x_8) ;  /* 0xfffffffc00fc7947 */ /* 0x000fc0000383ffff */
[----:B------:R-:W-:-:S00]  /*06d0*/  NOP ;  /* 0x0000000000007918 */ /* 0x000fc00000000000 */
        /* <DEDUP_REMOVED lines=10> */
.L_x_9:


//--------------------- .nv.shared.reserved.0     --------------------------
	.section	.nv.shared.reserved.0,"aw",@nobits
	.weak		__nv_reservedSMEM_offset_0_alias
	.size		__nv_reservedSMEM_offset_0_alias, 0, 64
	.other		__nv_reservedSMEM_offset_0_alias,@"STO_CUDA_RESERVED_SHARED STV_DEFAULT"
__nv_reservedSMEM_offset_0_alias:
	.zero		0
	.zero		64


//--------------------- .nv.constant0._Z20reduceCompleteUnrollILj512EEvPiS0_i --------------------------
	.section	.nv.constant0._Z20reduceCompleteUnrollILj512EEvPiS0_i,"a",@progbits
	.sectionflags	@""
	.align	4
.nv.constant0._Z20reduceCompleteUnrollILj512EEvPiS0_i:
	.zero		916


//--------------------- SYMBOLS --------------------------

	.type		.nv.reservedSmem.offset0,@object
	.size		.nv.reservedSmem.offset0,0x4
